//
// Generated by NVIDIA NVVM Compiler
//
// Compiler Build ID: CL-36424714
// Cuda compilation tools, release 13.0, V13.0.88
// Based on NVVM 20.0.0
//

.version 9.0
.target sm_100
.address_size 64

	// .globl	_Z10do_averagePfii

.visible .entry _Z10do_averagePfii(
	.param .u64 .ptr .align 1 _Z10do_averagePfii_param_0,
	.param .u32 _Z10do_averagePfii_param_1,
	.param .u32 _Z10do_averagePfii_param_2
)
{
	.reg .pred 	%p<2>;
	.reg .b32 	%r<7>;
	.reg .b32 	%f<4>;
	.reg .b64 	%rd<5>;

	ld.param.u64 	%rd1, [_Z10do_averagePfii_param_0];
	ld.param.u32 	%r2, [_Z10do_averagePfii_param_1];
	ld.param.u32 	%r3, [_Z10do_averagePfii_param_2];
	mov.u32 	%r4, %ctaid.x;
	mov.u32 	%r5, %ntid.x;
	mov.u32 	%r6, %tid.x;
	mad.lo.s32 	%r1, %r4, %r5, %r6;
	setp.ge.s32 	%p1, %r1, %r3;
	@%p1 bra 	$L__BB0_2;
	cvta.to.global.u64 	%rd2, %rd1;
	mul.wide.s32 	%rd3, %r1, 4;
	add.s64 	%rd4, %rd2, %rd3;
	ld.global.f32 	%f1, [%rd4];
	cvt.rn.f32.s32 	%f2, %r2;
	div.rn.f32 	%f3, %f1, %f2;
	st.global.f32 	[%rd4], %f3;
$L__BB0_2:
	ret;

}


// ===== COMPILED SASS (sm_100) =====

	.target	sm_100

	.elftype	@"ET_EXEC"


//--------------------- .note.nv.tkinfo           --------------------------
	.section	.note.nv.tkinfo,"",@"SHT_NOTE"
	.sectionflags	@"SHF_NOTE_NV_TKINFO"
	.tkinfo
        /*0018*/ 	.word	0x00000002
        /*0030*/ 	.string	""
        /*0030*/ 	.string	"ptxas"
        /*0030*/ 	.string	"Cuda compilation tools, release 13.0, V13.0.88"
        /*0030*/ 	.string	"Build cuda_13.0.r13.0/compiler.36424714_0"
        /*0030*/ 	.string	"-arch sm_100 -m 64 "



//--------------------- .note.nv.cuinfo           --------------------------
	.section	.note.nv.cuinfo,"",@"SHT_NOTE"
	.sectionflags	@"SHF_NOTE_NV_CUINFO"
        /*0018*/ 	.short	0x0002
        /*001a*/ 	.short	0x0064
        /*001c*/ 	.short	0x0082
	.zero		2


//--------------------- .nv.info                  --------------------------
	.section	.nv.info,"",@"SHT_CUDA_INFO"
	.align	4


	//----- nvinfo : EIATTR_REGCOUNT
	.align		4
        /*0000*/ 	.byte	0x04, 0x2f
        /*0002*/ 	.short	(.L_1 - .L_0)
	.align		4
.L_0:
        /*0004*/ 	.word	index@(_Z10do_averagePfii)
        /*0008*/ 	.word	0x00000010


	//----- nvinfo : EIATTR_FRAME_SIZE
	.align		4
.L_1:
        /*000c*/ 	.byte	0x04, 0x11
        /*000e*/ 	.short	(.L_3 - .L_2)
	.align		4
.L_2:
        /*0010*/ 	.word	index@($__internal_0_$__cuda_sm3x_div_rn_noftz_f32_slowpath)
        /*0014*/ 	.word	0x00000000


	//----- nvinfo : EIATTR_FRAME_SIZE
	.align		4
.L_3:
        /*0018*/ 	.byte	0x04, 0x11
        /*001a*/ 	.short	(.L_5 - .L_4)
	.align		4
.L_4:
        /*001c*/ 	.word	index@(_Z10do_averagePfii)
        /*0020*/ 	.word	0x00000000


	//----- nvinfo : EIATTR_MIN_STACK_SIZE
	.align		4
.L_5:
        /*0024*/ 	.byte	0x04, 0x12
        /*0026*/ 	.short	(.L_7 - .L_6)
	.align		4
.L_6:
        /*0028*/ 	.word	index@(_Z10do_averagePfii)
        /*002c*/ 	.word	0x00000000
.L_7:


//--------------------- .nv.compat                --------------------------
	.section	.nv.compat,"",@"SHT_CUDA_COMPAT_INFO"
	.align	4
        /*0000*/ 	.byte	0x02, 0x09, 0x00, 0x00, 0x02, 0x02, 0x01, 0x00, 0x02, 0x05, 0x05, 0x00, 0x03, 0x07, 0x01, 0x01
        /*0010*/ 	.byte	0x02, 0x03, 0x00, 0x00, 0x02, 0x06, 0x01, 0x00, 0x04, 0x0b, 0x08, 0x00, 0x01, 0x00, 0x00, 0x00
        /*0020*/ 	.byte	0x00, 0x00, 0x00, 0x00


//--------------------- .nv.info._Z10do_averagePfii --------------------------
	.section	.nv.info._Z10do_averagePfii,"",@"SHT_CUDA_INFO"
	.sectionflags	@""
	.align	4


	//----- nvinfo : EIATTR_CUDA_API_VERSION
	.align		4
        /*0000*/ 	.byte	0x04, 0x37
        /*0002*/ 	.short	(.L_9 - .L_8)
.L_8:
        /*0004*/ 	.word	0x00000082


	//----- nvinfo : EIATTR_KPARAM_INFO
	.align		4
.L_9:
        /*0008*/ 	.byte	0x04, 0x17
        /*000a*/ 	.short	(.L_11 - .L_10)
.L_10:
        /*000c*/ 	.word	0x00000000
        /*0010*/ 	.short	0x0002
        /*0012*/ 	.short	0x000c
        /*0014*/ 	.byte	0x00, 0xf0, 0x11, 0x00


	//----- nvinfo : EIATTR_KPARAM_INFO
	.align		4
.L_11:
        /*0018*/ 	.byte	0x04, 0x17
        /*001a*/ 	.short	(.L_13 - .L_12)
.L_12:
        /*001c*/ 	.word	0x00000000
        /*0020*/ 	.short	0x0001
        /*0022*/ 	.short	0x0008
        /*0024*/ 	.byte	0x00, 0xf0, 0x11, 0x00


	//----- nvinfo : EIATTR_KPARAM_INFO
	.align		4
.L_13:
        /*0028*/ 	.byte	0x04, 0x17
        /*002a*/ 	.short	(.L_15 - .L_14)
.L_14:
        /*002c*/ 	.word	0x00000000
        /*0030*/ 	.short	0x0000
        /*0032*/ 	.short	0x0000
        /*0034*/ 	.byte	0x00, 0xf5, 0x21, 0x00


	//----- nvinfo : EIATTR_SPARSE_MMA_MASK
	.align		4
.L_15:
        /*0038*/ 	.byte	0x03, 0x50
        /*003a*/ 	.short	0x0000


	//----- nvinfo : EIATTR_MAXREG_COUNT
	.align		4
        /*003c*/ 	.byte	0x03, 0x1b
        /*003e*/ 	.short	0x00ff


	//----- nvinfo : EIATTR_MERCURY_ISA_VERSION
	.align		4
        /*0040*/ 	.byte	0x03, 0x5f
        /*0042*/ 	.short	0x0101


	//----- nvinfo : EIATTR_VRC_CTA_INIT_COUNT
	.align		4
        /*0044*/ 	.byte	0x02, 0x4a
	.zero		1
	.zero		1


	//----- nvinfo : EIATTR_EXIT_INSTR_OFFSETS
	.align		4
        /*0048*/ 	.byte	0x04, 0x1c
        /*004a*/ 	.short	(.L_17 - .L_16)


	//   ....[0]....
.L_16:
        /*004c*/ 	.word	0x00000070


	//   ....[1]....
        /*0050*/ 	.word	0x000001c0


	//----- nvinfo : EIATTR_CRS_STACK_SIZE
	.align		4
.L_17:
        /*0054*/ 	.byte	0x04, 0x1e
        /*0056*/ 	.short	(.L_19 - .L_18)
.L_18:
        /*0058*/ 	.word	0x00000000


	//----- nvinfo : EIATTR_CBANK_PARAM_SIZE
	.align		4
.L_19:
        /*005c*/ 	.byte	0x03, 0x19
        /*005e*/ 	.short	0x0010


	//----- nvinfo : EIATTR_PARAM_CBANK
	.align		4
        /*0060*/ 	.byte	0x04, 0x0a
        /*0062*/ 	.short	(.L_21 - .L_20)
	.align		4
.L_20:
        /*0064*/ 	.word	index@(.nv.constant0._Z10do_averagePfii)
        /*0068*/ 	.short	0x0380
        /*006a*/ 	.short	0x0010


	//----- nvinfo : EIATTR_SW_WAR
	.align		4
.L_21:
        /*006c*/ 	.byte	0x04, 0x36
        /*006e*/ 	.short	(.L_23 - .L_22)
.L_22:
        /*0070*/ 	.word	0x00000008
.L_23:


//--------------------- .nv.callgraph             --------------------------
	.section	.nv.callgraph,"",@"SHT_CUDA_CALLGRAPH"
	.align	4
	.sectionentsize	8
	.align		4
        /*0000*/ 	.word	0x00000000
	.align		4
        /*0004*/ 	.word	0xffffffff
	.align		4
        /*0008*/ 	.word	0x00000000
	.align		4
        /*000c*/ 	.word	0xfffffffe
	.align		4
        /*0010*/ 	.word	0x00000000
	.align		4
        /*0014*/ 	.word	0xfffffffd
	.align		4
        /*0018*/ 	.word	0x00000000
	.align		4
        /*001c*/ 	.word	0xfffffffc


//--------------------- .text._Z10do_averagePfii  --------------------------
	.section	.text._Z10do_averagePfii,"ax",@progbits
	.align	128
        .global         _Z10do_averagePfii
        .type           _Z10do_averagePfii,@function
        .size           _Z10do_averagePfii,(.L_x_14 - _Z10do_averagePfii)
        .other          _Z10do_averagePfii,@"STO_CUDA_ENTRY STV_DEFAULT"
_Z10do_averagePfii:
.text._Z10do_averagePfii:
[----:B------:R-:W-:Y:S01]  /*0000*/  LDC R1, c[0x0][0x37c] ;  /* 0x0000df00ff017b82 */ /* 0x000fe20000000800 */
[----:B------:R-:W0:Y:S07]  /*0010*/  S2R R0, SR_TID.X ;  /* 0x0000000000007919 */ /* 0x000e2e0000002100 */
[----:B------:R-:W0:Y:S01]  /*0020*/  S2UR UR4, SR_CTAID.X ;  /* 0x00000000000479c3 */ /* 0x000e220000002500 */
[----:B------:R-:W1:Y:S07]  /*0030*/  LDCU UR5, c[0x0][0x38c] ;  /* 0x00007180ff0577ac */ /* 0x000e6e0008000800 */
[----:B------:R-:W0:Y:S02]  /*0040*/  LDC R3, c[0x0][0x360] ;  /* 0x0000d800ff037b82 */ /* 0x000e240000000800 */
[----:B0-----:R-:W-:-:S05]  /*0050*/  IMAD R3, R3, UR4, R0 ;  /* 0x0000000403037c24 */ /* 0x001fca000f8e0200 */
[----:B-1----:R-:W-:-:S13]  /*0060*/  ISETP.GE.AND P0, PT, R3, UR5, PT ;  /* 0x0000000503007c0c */ /* 0x002fda000bf06270 */
[----:B------:R-:W-:Y:S05]  /*0070*/  @P0 EXIT ;  /* 0x000000000000094d */ /* 0x000fea0003800000 */
[----:B------:R-:W0:Y:S01]  /*0080*/  LDC.64 R4, c[0x0][0x380] ;  /* 0x0000e000ff047b82 */ /* 0x000e220000000a00 */
[----:B------:R-:W1:Y:S01]  /*0090*/  LDCU.64 UR4, c[0x0][0x358] ;  /* 0x00006b00ff0477ac */ /* 0x000e620008000a00 */
[----:B------:R-:W2:Y:S01]  /*00a0*/  LDCU UR6, c[0x0][0x388] ;  /* 0x00007100ff0677ac */ /* 0x000ea20008000800 */
[----:B0-----:R-:W-:-:S05]  /*00b0*/  IMAD.WIDE R4, R3, 0x4, R4 ;  /* 0x0000000403047825 */ /* 0x001fca00078e0204 */
[----:B-1----:R-:W3:Y:S01]  /*00c0*/  LDG.E R0, desc[UR4][R4.64] ;  /* 0x0000000404007981 */ /* 0x002ee2000c1e1900 */
[----:B--2---:R-:W-:Y:S01]  /*00d0*/  I2FP.F32.S32 R3, UR6 ;  /* 0x0000000600037c45 */ /* 0x004fe20008201400 */
[----:B------:R-:W-:Y:S03]  /*00e0*/  BSSY.RECONVERGENT B0, `(.L_x_0) ;  /* 0x000000c000007945 */ /* 0x000fe60003800200 */
[----:B------:R-:W0:Y:S02]  /*00f0*/  MUFU.RCP R2, R3 ;  /* 0x0000000300027308 */ /* 0x000e240000001000 */
[----:B0-----:R-:W-:-:S04]  /*0100*/  FFMA R7, -R3, R2, 1 ;  /* 0x3f80000003077423 */ /* 0x001fc80000000102 */
[----:B------:R-:W-:Y:S02]  /*0110*/  FFMA R7, R2, R7, R2 ;  /* 0x0000000702077223 */ /* 0x000fe40000000002 */
[----:B---3--:R-:W0:Y:S02]  /*0120*/  FCHK P0, R0, R3 ;  /* 0x0000000300007302 */ /* 0x008e240000000000 */
[----:B------:R-:W-:-:S04]  /*0130*/  FFMA R2, R0, R7, RZ ;  /* 0x0000000700027223 */ /* 0x000fc800000000ff */
[----:B------:R-:W-:-:S04]  /*0140*/  FFMA R6, -R3, R2, R0 ;  /* 0x0000000203067223 */ /* 0x000fc80000000100 */
[----:B------:R-:W-:Y:S01]  /*0150*/  FFMA R7, R7, R6, R2 ;  /* 0x0000000607077223 */ /* 0x000fe20000000002 */
[----:B0-----:R-:W-:Y:S06]  /*0160*/  @!P0 BRA `(.L_x_1) ;  /* 0x00000000000c8947 */ /* 0x001fec0003800000 */
[----:B------:R-:W-:-:S07]  /*0170*/  MOV R2, 0x190 ;  /* 0x0000019000027802 */ /* 0x000fce0000000f00 */
[----:B------:R-:W-:Y:S05]  /*0180*/  CALL.REL.NOINC `($__internal_0_$__cuda_sm3x_div_rn_noftz_f32_slowpath) ;  /* 0x0000000000107944 */ /* 0x000fea0003c00000 */
[----:B------:R-:W-:-:S07]  /*0190*/  IMAD.MOV.U32 R7, RZ, RZ, R0 ;  /* 0x000000ffff077224 */ /* 0x000fce00078e0000 */
.L_x_1:
[----:B------:R-:W-:Y:S05]  /*01a0*/  BSYNC.RECONVERGENT B0 ;  /* 0x0000000000007941 */ /* 0x000fea0003800200 */
.L_x_0:
[----:B------:R-:W-:Y:S01]  /*01b0*/  STG.E desc[UR4][R4.64], R7 ;  /* 0x0000000704007986 */ /* 0x000fe2000c101904 */
[----:B------:R-:W-:Y:S05]  /*01c0*/  EXIT ;  /* 0x000000000000794d */ /* 0x000fea0003800000 */
        .weak           $__internal_0_$__cuda_sm3x_div_rn_noftz_f32_slowpath
        .type           $__internal_0_$__cuda_sm3x_div_rn_noftz_f32_slowpath,@function
        .size           $__internal_0_$__cuda_sm3x_div_rn_noftz_f32_slowpath,(.L_x_14 - $__internal_0_$__cuda_sm3x_div_rn_noftz_f32_slowpath)
$__internal_0_$__cuda_sm3x_div_rn_noftz_f32_slowpath:
[--C-:B------:R-:W-:Y:S01]  /*01d0*/  SHF.R.U32.HI R7, RZ, 0x17, R3.reuse ;  /* 0x00000017ff077819 */ /* 0x100fe20000011603 */
[----:B------:R-:W-:Y:S01]  /*01e0*/  BSSY.RECONVERGENT B1, `(.L_x_2) ;  /* 0x0000064000017945 */ /* 0x000fe20003800200 */
[--C-:B------:R-:W-:Y:S01]  /*01f0*/  SHF.R.U32.HI R6, RZ, 0x17, R0.reuse ;  /* 0x00000017ff067819 */ /* 0x100fe20000011600 */
[----:B------:R-:W-:Y:S01]  /*0200*/  IMAD.MOV.U32 R8, RZ, RZ, R0 ;  /* 0x000000ffff087224 */ /* 0x000fe200078e0000 */
[----:B------:R-:W-:Y:S01]  /*0210*/  LOP3.LUT R7, R7, 0xff, RZ, 0xc0, !PT ;  /* 0x000000ff07077812 */ /* 0x000fe200078ec0ff */
[----:B------:R-:W-:Y:S01]  /*0220*/  IMAD.MOV.U32 R9, RZ, RZ, R3 ;  /* 0x000000ffff097224 */ /* 0x000fe200078e0003 */
[----:B------:R-:W-:-:S03]  /*0230*/  LOP3.LUT R6, R6, 0xff, RZ, 0xc0, !PT ;  /* 0x000000ff06067812 */ /* 0x000fc600078ec0ff */
[----:B------:R-:W-:Y:S02]  /*0240*/  VIADD R12, R7, 0xffffffff ;  /* 0xffffffff070c7836 */ /* 0x000fe40000000000 */
[----:B------:R-:W-:-:S03]  /*0250*/  VIADD R11, R6, 0xffffffff ;  /* 0xffffffff060b7836 */ /* 0x000fc60000000000 */
[----:B------:R-:W-:-:S04]  /*0260*/  ISETP.GT.U32.AND P0, PT, R12, 0xfd, PT ;  /* 0x000000fd0c00780c */ /* 0x000fc80003f04070 */
[----:B------:R-:W-:-:S13]  /*0270*/  ISETP.GT.U32.OR P0, PT, R11, 0xfd, P0 ;  /* 0x000000fd0b00780c */ /* 0x000fda0000704470 */
[----:B------:R-:W-:Y:S01]  /*0280*/  @!P0 IMAD.MOV.U32 R10, RZ, RZ, RZ ;  /* 0x000000ffff0a8224 */ /* 0x000fe200078e00ff */
[----:B------:R-:W-:Y:S06]  /*0290*/  @!P0 BRA `(.L_x_3) ;  /* 0x00000000005c8947 */ /* 0x000fec0003800000 */
[----:B------:R-:W-:Y:S02]  /*02a0*/  FSETP.GTU.FTZ.AND P0, PT, |R0|, +INF , PT ;  /* 0x7f8000000000780b */ /* 0x000fe40003f1c200 */
[----:B------:R-:W-:-:S04]  /*02b0*/  FSETP.GTU.FTZ.AND P1, PT, |R3|, +INF , PT ;  /* 0x7f8000000300780b */ /* 0x000fc80003f3c200 */
[----:B------:R-:W-:-:S13]  /*02c0*/  PLOP3.LUT P0, PT, P0, P1, PT, 0xf8, 0x8f ;  /* 0x00000000008f781c */ /* 0x000fda0000703f70 */
[----:B------:R-:W-:Y:S05]  /*02d0*/  @P0 BRA `(.L_x_4) ;  /* 0x00000004004c0947 */ /* 0x000fea0003800000 */
[----:B------:R-:W-:-:S13]  /*02e0*/  LOP3.LUT P0, RZ, R9, 0x7fffffff, R8, 0xc8, !PT ;  /* 0x7fffffff09ff7812 */ /* 0x000fda000780c808 */
[----:B------:R-:W-:Y:S05]  /*02f0*/  @!P0 BRA `(.L_x_5) ;  /* 0x00000004003c8947 */ /* 0x000fea0003800000 */
[C---:B------:R-:W-:Y:S02]  /*0300*/  FSETP.NEU.FTZ.AND P2, PT, |R0|.reuse, +INF , PT ;  /* 0x7f8000000000780b */ /* 0x040fe40003f5d200 */
[----:B------:R-:W-:Y:S02]  /*0310*/  FSETP.NEU.FTZ.AND P1, PT, |R3|, +INF , PT ;  /* 0x7f8000000300780b */ /* 0x000fe40003f3d200 */
[----:B------:R-:W-:-:S11]  /*0320*/  FSETP.NEU.FTZ.AND P0, PT, |R0|, +INF , PT ;  /* 0x7f8000000000780b */ /* 0x000fd60003f1d200 */
[----:B------:R-:W-:Y:S05]  /*0330*/  @!P1 BRA !P2, `(.L_x_5) ;  /* 0x00000004002c9947 */ /* 0x000fea0005000000 */
[----:B------:R-:W-:-:S04]  /*0340*/  LOP3.LUT P2, RZ, R8, 0x7fffffff, RZ, 0xc0, !PT ;  /* 0x7fffffff08ff7812 */ /* 0x000fc8000784c0ff */
[----:B------:R-:W-:-:S13]  /*0350*/  PLOP3.LUT P1, PT, P1, P2, PT, 0x2f, 0xf2 ;  /* 0x0000000000f2781c */ /* 0x000fda0000f24577 */
[----:B------:R-:W-:Y:S05]  /*0360*/  @P1 BRA `(.L_x_6) ;  /* 0x0000000400181947 */ /* 0x000fea0003800000 */
[----:B------:R-:W-:-:S04]  /*0370*/  LOP3.LUT P1, RZ, R9, 0x7fffffff, RZ, 0xc0, !PT ;  /* 0x7fffffff09ff7812 */ /* 0x000fc8000782c0ff */
[----:B------:R-:W-:-:S13]  /*0380*/  PLOP3.LUT P0, PT, P0, P1, PT, 0x2f, 0xf2 ;  /* 0x0000000000f2781c */ /* 0x000fda0000702577 */
[----:B------:R-:W-:Y:S05]  /*0390*/  @P0 BRA `(.L_x_7) ;  /* 0x0000000400000947 */ /* 0x000fea0003800000 */
[----:B------:R-:W-:Y:S02]  /*03a0*/  ISETP.GE.AND P0, PT, R11, RZ, PT ;  /* 0x000000ff0b00720c */ /* 0x000fe40003f06270 */
[----:B------:R-:W-:-:S11]  /*03b0*/  ISETP.GE.AND P1, PT, R12, RZ, PT ;  /* 0x000000ff0c00720c */ /* 0x000fd60003f26270 */
[----:B------:R-:W-:Y:S02]  /*03c0*/  @P0 IMAD.MOV.U32 R10, RZ, RZ, RZ ;  /* 0x000000ffff0a0224 */ /* 0x000fe400078e00ff */
[----:B------:R-:W-:Y:S01]  /*03d0*/  @!P0 FFMA R8, R0, 1.84467440737095516160e+19, RZ ;  /* 0x5f80000000088823 */ /* 0x000fe200000000ff */
[----:B------:R-:W-:Y:S02]  /*03e0*/  @!P0 IMAD.MOV.U32 R10, RZ, RZ, -0x40 ;  /* 0xffffffc0ff0a8424 */ /* 0x000fe400078e00ff */
[----:B------:R-:W-:Y:S02]  /*03f0*/  @!P1 FFMA R9, R3, 1.84467440737095516160e+19, RZ ;  /* 0x5f80000003099823 */ /* 0x000fe400000000ff */
[----:B------:R-:W-:-:S07]  /*0400*/  @!P1 VIADD R10, R10, 0x40 ;  /* 0x000000400a0a9836 */ /* 0x000fce0000000000 */
.L_x_3:
[----:B------:R-:W-:Y:S01]  /*0410*/  LEA R0, R7, 0xc0800000, 0x17 ;  /* 0xc080000007007811 */ /* 0x000fe200078eb8ff */
[----:B------:R-:W-:Y:S01]  /*0420*/  VIADD R6, R6, 0xffffff81 ;  /* 0xffffff8106067836 */ /* 0x000fe20000000000 */
[----:B------:R-:W-:Y:S03]  /*0430*/  BSSY.RECONVERGENT B2, `(.L_x_8) ;  /* 0x0000035000027945 */ /* 0x000fe60003800200 */
[----:B------:R-:W-:Y:S01]  /*0440*/  IMAD.IADD R9, R9, 0x1, -R0 ;  /* 0x0000000109097824 */ /* 0x000fe200078e0a00 */
[C---:B------:R-:W-:Y:S01]  /*0450*/  IADD3 R7, PT, PT, R6.reuse, 0x7f, -R7 ;  /* 0x0000007f06077810 */ /* 0x040fe20007ffe807 */
[----:B------:R-:W-:Y:S02]  /*0460*/  IMAD R0, R6, -0x800000, R8 ;  /* 0xff80000006007824 */ /* 0x000fe400078e0208 */
[----:B------:R-:W0:Y:S01]  /*0470*/  MUFU.RCP R3, R9 ;  /* 0x0000000900037308 */ /* 0x000e220000001000 */
[----:B------:R-:W-:Y:S01]  /*0480*/  FADD.FTZ R11, -R9, -RZ ;  /* 0x800000ff090b7221 */ /* 0x000fe20000010100 */
[----:B------:R-:W-:-:S03]  /*0490*/  IMAD.IADD R7, R7, 0x1, R10 ;  /* 0x0000000107077824 */ /* 0x000fc600078e020a */
[----:B0-----:R-:W-:-:S04]  /*04a0*/  FFMA R12, R3, R11, 1 ;  /* 0x3f800000030c7423 */ /* 0x001fc8000000000b */
[----:B------:R-:W-:-:S04]  /*04b0*/  FFMA R12, R3, R12, R3 ;  /* 0x0000000c030c7223 */ /* 0x000fc80000000003 */
[----:B------:R-:W-:-:S04]  /*04c0*/  FFMA R3, R0, R12, RZ ;  /* 0x0000000c00037223 */ /* 0x000fc800000000ff */
[----:B------:R-:W-:-:S04]  /*04d0*/  FFMA R8, R11, R3, R0 ;  /* 0x000000030b087223 */ /* 0x000fc80000000000 */
[----:B------:R-:W-:-:S04]  /*04e0*/  FFMA R13, R12, R8, R3 ;  /* 0x000000080c0d7223 */ /* 0x000fc80000000003 */
[----:B------:R-:W-:-:S04]  /*04f0*/  FFMA R8, R11, R13, R0 ;  /* 0x0000000d0b087223 */ /* 0x000fc80000000000 */
[----:B------:R-:W-:-:S05]  /*0500*/  FFMA R0, R12, R8, R13 ;  /* 0x000000080c007223 */ /* 0x000fca000000000d */
[----:B------:R-:W-:-:S04]  /*0510*/  SHF.R.U32.HI R3, RZ, 0x17, R0 ;  /* 0x00000017ff037819 */ /* 0x000fc80000011600 */
[----:B------:R-:W-:-:S05]  /*0520*/  LOP3.LUT R3, R3, 0xff, RZ, 0xc0, !PT ;  /* 0x000000ff03037812 */ /* 0x000fca00078ec0ff */
[----:B------:R-:W-:-:S04]  /*0530*/  IMAD.IADD R9, R3, 0x1, R7 ;  /* 0x0000000103097824 */ /* 0x000fc800078e0207 */
[----:B------:R-:W-:-:S05]  /*0540*/  VIADD R3, R9, 0xffffffff ;  /* 0xffffffff09037836 */ /* 0x000fca0000000000 */
[----:B------:R-:W-:-:S13]  /*0550*/  ISETP.GE.U32.AND P0, PT, R3, 0xfe, PT ;  /* 0x000000fe0300780c */ /* 0x000fda0003f06070 */
[----:B------:R-:W-:Y:S05]  /*0560*/  @!P0 BRA `(.L_x_9) ;  /* 0x0000000000808947 */ /* 0x000fea0003800000 */
[----:B------:R-:W-:-:S13]  /*0570*/  ISETP.GT.AND P0, PT, R9, 0xfe, PT ;  /* 0x000000fe0900780c */ /* 0x000fda0003f04270 */
[----:B------:R-:W-:Y:S05]  /*0580*/  @P0 BRA `(.L_x_10) ;  /* 0x00000000006c0947 */ /* 0x000fea0003800000 */
[----:B------:R-:W-:-:S13]  /*0590*/  ISETP.GE.AND P0, PT, R9, 0x1, PT ;  /* 0x000000010900780c */ /* 0x000fda0003f06270 */
[----:B------:R-:W-:Y:S05]  /*05a0*/  @P0 BRA `(.L_x_11) ;  /* 0x0000000000740947 */ /* 0x000fea0003800000 */
[----:B------:R-:W-:Y:S02]  /*05b0*/  ISETP.GE.AND P0, PT, R9, -0x18, PT ;  /* 0xffffffe80900780c */ /* 0x000fe40003f06270 */
[----:B------:R-:W-:-:S11]  /*05c0*/  LOP3.LUT R0, R0, 0x80000000, RZ, 0xc0, !PT ;  /* 0x8000000000007812 */ /* 0x000fd600078ec0ff */
[----:B------:R-:W-:Y:S05]  /*05d0*/  @!P0 BRA `(.L_x_11) ;  /* 0x0000000000688947 */ /* 0x000fea0003800000 */
[CCC-:B------:R-:W-:Y:S01]  /*05e0*/  FFMA.RZ R3, R12.reuse, R8.reuse, R13.reuse ;  /* 0x000000080c037223 */ /* 0x1c0fe2000000c00d */
[CCC-:B------:R-:W-:Y:S01]  /*05f0*/  FFMA.RM R6, R12.reuse, R8.reuse, R13.reuse ;  /* 0x000000080c067223 */ /* 0x1c0fe2000000400d */
[C---:B------:R-:W-:Y:S02]  /*0600*/  ISETP.NE.AND P2, PT, R9.reuse, RZ, PT ;  /* 0x000000ff0900720c */ /* 0x040fe40003f45270 */
[----:B------:R-:W-:Y:S02]  /*0610*/  ISETP.NE.AND P1, PT, R9, RZ, PT ;  /* 0x000000ff0900720c */ /* 0x000fe40003f25270 */
[----:B------:R-:W-:Y:S01]  /*0620*/  LOP3.LUT R7, R3, 0x7fffff, RZ, 0xc0, !PT ;  /* 0x007fffff03077812 */ /* 0x000fe200078ec0ff */
[----:B------:R-:W-:Y:S01]  /*0630*/  FFMA.RP R3, R12, R8, R13 ;  /* 0x000000080c037223 */ /* 0x000fe2000000800d */
[----:B------:R-:W-:Y:S02]  /*0640*/  VIADD R8, R9, 0x20 ;  /* 0x0000002009087836 */ /* 0x000fe40000000000 */
[----:B------:R-:W-:Y:S01]  /*0650*/  LOP3.LUT R7, R7, 0x800000, RZ, 0xfc, !PT ;  /* 0x0080000007077812 */ /* 0x000fe200078efcff */
[----:B------:R-:W-:Y:S01]  /*0660*/  IMAD.MOV R9, RZ, RZ, -R9 ;  /* 0x000000ffff097224 */ /* 0x000fe200078e0a09 */
[----:B------:R-:W-:-:S02]  /*0670*/  FSETP.NEU.FTZ.AND P0, PT, R3, R6, PT ;  /* 0x000000060300720b */ /* 0x000fc40003f1d000 */
[----:B------:R-:W-:Y:S02]  /*0680*/  SHF.L.U32 R8, R7, R8, RZ ;  /* 0x0000000807087219 */ /* 0x000fe400000006ff */
[----:B------:R-:W-:Y:S02]  /*0690*/  SEL R6, R9, RZ, P2 ;  /* 0x000000ff09067207 */ /* 0x000fe40001000000 */
[----:B------:R-:W-:Y:S02]  /*06a0*/  ISETP.NE.AND P1, PT, R8, RZ, P1 ;  /* 0x000000ff0800720c */ /* 0x000fe40000f25270 */
[----:B------:R-:W-:Y:S02]  /*06b0*/  SHF.R.U32.HI R6, RZ, R6, R7 ;  /* 0x00000006ff067219 */ /* 0x000fe40000011607 */
[----:B------:R-:W-:Y:S02]  /*06c0*/  PLOP3.LUT P0, PT, P0, P1, PT, 0xf8, 0x8f ;  /* 0x00000000008f781c */ /* 0x000fe40000703f70 */
[----:B------:R-:W-:-:S02]  /*06d0*/  SHF.R.U32.HI R8, RZ, 0x1, R6 ;  /* 0x00000001ff087819 */ /* 0x000fc40000011606 */
[----:B------:R-:W-:-:S04]  /*06e0*/  SEL R3, RZ, 0x1, !P0 ;  /* 0x00000001ff037807 */ /* 0x000fc80004000000 */
[----:B------:R-:W-:-:S04]  /*06f0*/  LOP3.LUT R3, R3, 0x1, R8, 0xf8, !PT ;  /* 0x0000000103037812 */ /* 0x000fc800078ef808 */
[----:B------:R-:W-:-:S05]  /*0700*/  LOP3.LUT R3, R3, R6, RZ, 0xc0, !PT ;  /* 0x0000000603037212 */ /* 0x000fca00078ec0ff */
[----:B------:R-:W-:-:S05]  /*0710*/  IMAD.IADD R3, R8, 0x1, R3 ;  /* 0x0000000108037824 */ /* 0x000fca00078e0203 */
[----:B------:R-:W-:Y:S01]  /*0720*/  LOP3.LUT R0, R3, R0, RZ, 0xfc, !PT ;  /* 0x0000000003007212 */ /* 0x000fe200078efcff */
[----:B------:R-:W-:Y:S06]  /*0730*/  BRA `(.L_x_11) ;  /* 0x0000000000107947 */ /* 0x000fec0003800000 */
.L_x_10:
[----:B------:R-:W-:-:S04]  /*0740*/  LOP3.LUT R0, R0, 0x80000000, RZ, 0xc0, !PT ;  /* 0x8000000000007812 */ /* 0x000fc800078ec0ff */
[----:B------:R-:W-:Y:S01]  /*0750*/  LOP3.LUT R0, R0, 0x7f800000, RZ, 0xfc, !PT ;  /* 0x7f80000000007812 */ /* 0x000fe200078efcff */
[----:B------:R-:W-:Y:S06]  /*0760*/  BRA `(.L_x_11) ;  /* 0x0000000000047947 */ /* 0x000fec0003800000 */
.L_x_9:
[----:B------:R-:W-:-:S07]  /*0770*/  IMAD R0, R7, 0x800000, R0 ;  /* 0x0080000007007824 */ /* 0x000fce00078e0200 */
.L_x_11:
[----:B------:R-:W-:Y:S05]  /*0780*/  BSYNC.RECONVERGENT B2 ;  /* 0x0000000000027941 */ /* 0x000fea0003800200 */
.L_x_8:
[----:B------:R-:W-:Y:S05]  /*0790*/  BRA `(.L_x_12) ;  /* 0x0000000000207947 */ /* 0x000fea0003800000 */
.L_x_7:
[----:B------:R-:W-:-:S04]  /*07a0*/  LOP3.LUT R0, R9, 0x80000000, R8, 0x48, !PT ;  /* 0x8000000009007812 */ /* 0x000fc800078e4808 */
[----:B------:R-:W-:Y:S01]  /*07b0*/  LOP3.LUT R0, R0, 0x7f800000, RZ, 0xfc, !PT ;  /* 0x7f80000000007812 */ /* 0x000fe200078efcff */
[----:B------:R-:W-:Y:S06]  /*07c0*/  BRA `(.L_x_12) ;  /* 0x0000000000147947 */ /* 0x000fec0003800000 */
.L_x_6:
[----:B------:R-:W-:Y:S01]  /*07d0*/  LOP3.LUT R0, R9, 0x80000000, R8, 0x48, !PT ;  /* 0x8000000009007812 */ /* 0x000fe200078e4808 */
[----:B------:R-:W-:Y:S06]  /*07e0*/  BRA `(.L_x_12) ;  /* 0x00000000000c7947 */ /* 0x000fec0003800000 */
.L_x_5:
[----:B------:R-:W0:Y:S01]  /*07f0*/  MUFU.RSQ R0, -QNAN ;  /* 0xffc0000000007908 */ /* 0x000e220000001400 */
[----:B------:R-:W-:Y:S05]  /*0800*/  BRA `(.L_x_12) ;  /* 0x0000000000047947 */ /* 0x000fea0003800000 */
.L_x_4:
[----:B------:R-:W-:-:S07]  /*0810*/  FADD.FTZ R0, R0, R3 ;  /* 0x0000000300007221 */ /* 0x000fce0000010000 */
.L_x_12:
[----:B------:R-:W-:Y:S05]  /*0820*/  BSYNC.RECONVERGENT B1 ;  /* 0x0000000000017941 */ /* 0x000fea0003800200 */
.L_x_2:
[----:B------:R-:W-:-:S04]  /*0830*/  IMAD.MOV.U32 R3, RZ, RZ, 0x0 ;  /* 0x00000000ff037424 */ /* 0x000fc800078e00ff */
[----:B0-----:R-:W-:Y:S05]  /*0840*/  RET.REL.NODEC R2 `(_Z10do_averagePfii) ;  /* 0xfffffff402ec7950 */ /* 0x001fea0003c3ffff */
.L_x_13:
[----:B------:R-:W-:-:S00]  /*0850*/  BRA `(.L_x_13) ;  /* 0xfffffffc00fc7947 */ /* 0x000fc0000383ffff */
[----:B------:R-:W-:-:S00]  /*0860*/  NOP ;  /* 0x0000000000007918 */ /* 0x000fc00000000000 */
        /* <DEDUP_REMOVED lines=9> */
.L_x_14:


//--------------------- .nv.shared.reserved.0     --------------------------
	.section	.nv.shared.reserved.0,"aw",@nobits
	.weak		__nv_reservedSMEM_offset_0_alias
	.size		__nv_reservedSMEM_offset_0_alias, 0, 64
	.other		__nv_reservedSMEM_offset_0_alias,@"STO_CUDA_RESERVED_SHARED STV_DEFAULT"
__nv_reservedSMEM_offset_0_alias:
	.zero		0
	.zero		64


//--------------------- .nv.constant0._Z10do_averagePfii --------------------------
	.section	.nv.constant0._Z10do_averagePfii,"a",@progbits
	.sectionflags	@""
	.align	4
.nv.constant0._Z10do_averagePfii:
	.zero		912


//--------------------- SYMBOLS --------------------------

	.type		.nv.reservedSmem.offset0,@object
	.size		.nv.reservedSmem.offset0,0x4
